//
// Generated by NVIDIA NVVM Compiler
//
// Compiler Build ID: CL-36424714
// Cuda compilation tools, release 13.0, V13.0.88
// Based on NVVM 20.0.0
//

.version 9.0
.target sm_100
.address_size 64

	// .globl	_Z11d_multiply0PfS_S_

.visible .entry _Z11d_multiply0PfS_S_(
	.param .u64 .ptr .align 1 _Z11d_multiply0PfS_S__param_0,
	.param .u64 .ptr .align 1 _Z11d_multiply0PfS_S__param_1,
	.param .u64 .ptr .align 1 _Z11d_multiply0PfS_S__param_2
)
{
	.reg .pred 	%p<2>;
	.reg .b32 	%r<98>;
	.reg .b32 	%f<52>;
	.reg .b64 	%rd<74>;

	ld.param.u64 	%rd4, [_Z11d_multiply0PfS_S__param_0];
	ld.param.u64 	%rd5, [_Z11d_multiply0PfS_S__param_1];
	cvta.to.global.u64 	%rd1, %rd5;
	cvta.to.global.u64 	%rd2, %rd4;
	mov.u32 	%r57, %ntid.y;
	mov.u32 	%r58, %ctaid.y;
	mov.u32 	%r59, %tid.y;
	mad.lo.s32 	%r60, %r57, %r58, %r59;
	mov.u32 	%r61, %ntid.x;
	mov.u32 	%r62, %ctaid.x;
	mov.u32 	%r63, %tid.x;
	mad.lo.s32 	%r1, %r61, %r62, %r63;
	shl.b32 	%r2, %r60, 10;
	add.s32 	%r96, %r1, 8192;
	shl.b32 	%r4, %r60, 14;
	shl.b32 	%r94, %r60, 11;
	mul.lo.s32 	%r93, %r60, 3072;
	shl.b32 	%r92, %r60, 12;
	mul.lo.s32 	%r91, %r60, 5120;
	mul.lo.s32 	%r90, %r60, 6144;
	mul.lo.s32 	%r89, %r60, 7168;
	shl.b32 	%r88, %r60, 13;
	mul.lo.s32 	%r87, %r60, 9216;
	mul.lo.s32 	%r86, %r60, 10240;
	mul.lo.s32 	%r85, %r60, 11264;
	mul.lo.s32 	%r84, %r60, 12288;
	mul.lo.s32 	%r83, %r60, 13312;
	mul.lo.s32 	%r82, %r60, 14336;
	mul.lo.s32 	%r81, %r60, 15360;
	mov.f32 	%f51, 0f00000000;
	mov.b32 	%r97, 8192;
	mov.b32 	%r80, 0;
	mov.u32 	%r95, %r2;
$L__BB0_1:
	mul.wide.u32 	%rd6, %r80, 4;
	add.s64 	%rd7, %rd2, %rd6;
	ld.global.f32 	%f4, [%rd7];
	add.s32 	%r64, %r96, -8192;
	mul.wide.u32 	%rd8, %r64, 4;
	add.s64 	%rd9, %rd1, %rd8;
	ld.global.f32 	%f5, [%rd9];
	fma.rn.f32 	%f6, %f4, %f5, %f51;
	mul.wide.u32 	%rd10, %r95, 4;
	add.s64 	%rd11, %rd2, %rd10;
	ld.global.f32 	%f7, [%rd11];
	add.s32 	%r65, %r96, -7168;
	mul.wide.u32 	%rd12, %r65, 4;
	add.s64 	%rd13, %rd1, %rd12;
	ld.global.f32 	%f8, [%rd13];
	fma.rn.f32 	%f9, %f7, %f8, %f6;
	mul.wide.u32 	%rd14, %r94, 4;
	add.s64 	%rd15, %rd2, %rd14;
	ld.global.f32 	%f10, [%rd15];
	add.s32 	%r66, %r96, -6144;
	mul.wide.u32 	%rd16, %r66, 4;
	add.s64 	%rd17, %rd1, %rd16;
	ld.global.f32 	%f11, [%rd17];
	fma.rn.f32 	%f12, %f10, %f11, %f9;
	mul.wide.u32 	%rd18, %r93, 4;
	add.s64 	%rd19, %rd2, %rd18;
	ld.global.f32 	%f13, [%rd19];
	add.s32 	%r67, %r96, -5120;
	mul.wide.u32 	%rd20, %r67, 4;
	add.s64 	%rd21, %rd1, %rd20;
	ld.global.f32 	%f14, [%rd21];
	fma.rn.f32 	%f15, %f13, %f14, %f12;
	mul.wide.u32 	%rd22, %r92, 4;
	add.s64 	%rd23, %rd2, %rd22;
	ld.global.f32 	%f16, [%rd23];
	add.s32 	%r68, %r96, -4096;
	mul.wide.u32 	%rd24, %r68, 4;
	add.s64 	%rd25, %rd1, %rd24;
	ld.global.f32 	%f17, [%rd25];
	fma.rn.f32 	%f18, %f16, %f17, %f15;
	mul.wide.u32 	%rd26, %r91, 4;
	add.s64 	%rd27, %rd2, %rd26;
	ld.global.f32 	%f19, [%rd27];
	add.s32 	%r69, %r96, -3072;
	mul.wide.u32 	%rd28, %r69, 4;
	add.s64 	%rd29, %rd1, %rd28;
	ld.global.f32 	%f20, [%rd29];
	fma.rn.f32 	%f21, %f19, %f20, %f18;
	mul.wide.u32 	%rd30, %r90, 4;
	add.s64 	%rd31, %rd2, %rd30;
	ld.global.f32 	%f22, [%rd31];
	add.s32 	%r70, %r96, -2048;
	mul.wide.u32 	%rd32, %r70, 4;
	add.s64 	%rd33, %rd1, %rd32;
	ld.global.f32 	%f23, [%rd33];
	fma.rn.f32 	%f24, %f22, %f23, %f21;
	mul.wide.u32 	%rd34, %r89, 4;
	add.s64 	%rd35, %rd2, %rd34;
	ld.global.f32 	%f25, [%rd35];
	add.s32 	%r71, %r96, -1024;
	mul.wide.u32 	%rd36, %r71, 4;
	add.s64 	%rd37, %rd1, %rd36;
	ld.global.f32 	%f26, [%rd37];
	fma.rn.f32 	%f27, %f25, %f26, %f24;
	mul.wide.u32 	%rd38, %r88, 4;
	add.s64 	%rd39, %rd2, %rd38;
	ld.global.f32 	%f28, [%rd39];
	add.s32 	%r72, %r96, 7168;
	mul.wide.u32 	%rd40, %r96, 4;
	add.s64 	%rd41, %rd1, %rd40;
	ld.global.f32 	%f29, [%rd41];
	fma.rn.f32 	%f30, %f28, %f29, %f27;
	mul.wide.u32 	%rd42, %r87, 4;
	add.s64 	%rd43, %rd2, %rd42;
	ld.global.f32 	%f31, [%rd43];
	add.s32 	%r73, %r96, 1024;
	mul.wide.u32 	%rd44, %r73, 4;
	add.s64 	%rd45, %rd1, %rd44;
	ld.global.f32 	%f32, [%rd45];
	fma.rn.f32 	%f33, %f31, %f32, %f30;
	mul.wide.u32 	%rd46, %r86, 4;
	add.s64 	%rd47, %rd2, %rd46;
	ld.global.f32 	%f34, [%rd47];
	add.s32 	%r74, %r96, 2048;
	mul.wide.u32 	%rd48, %r74, 4;
	add.s64 	%rd49, %rd1, %rd48;
	ld.global.f32 	%f35, [%rd49];
	fma.rn.f32 	%f36, %f34, %f35, %f33;
	mul.wide.u32 	%rd50, %r85, 4;
	add.s64 	%rd51, %rd2, %rd50;
	ld.global.f32 	%f37, [%rd51];
	add.s32 	%r75, %r96, 3072;
	mul.wide.u32 	%rd52, %r75, 4;
	add.s64 	%rd53, %rd1, %rd52;
	ld.global.f32 	%f38, [%rd53];
	fma.rn.f32 	%f39, %f37, %f38, %f36;
	mul.wide.u32 	%rd54, %r84, 4;
	add.s64 	%rd55, %rd2, %rd54;
	ld.global.f32 	%f40, [%rd55];
	add.s32 	%r76, %r96, 4096;
	mul.wide.u32 	%rd56, %r76, 4;
	add.s64 	%rd57, %rd1, %rd56;
	ld.global.f32 	%f41, [%rd57];
	fma.rn.f32 	%f42, %f40, %f41, %f39;
	mul.wide.u32 	%rd58, %r83, 4;
	add.s64 	%rd59, %rd2, %rd58;
	ld.global.f32 	%f43, [%rd59];
	add.s32 	%r77, %r96, 5120;
	mul.wide.u32 	%rd60, %r77, 4;
	add.s64 	%rd61, %rd1, %rd60;
	ld.global.f32 	%f44, [%rd61];
	fma.rn.f32 	%f45, %f43, %f44, %f42;
	mul.wide.u32 	%rd62, %r82, 4;
	add.s64 	%rd63, %rd2, %rd62;
	ld.global.f32 	%f46, [%rd63];
	add.s32 	%r78, %r96, 6144;
	mul.wide.u32 	%rd64, %r78, 4;
	add.s64 	%rd65, %rd1, %rd64;
	ld.global.f32 	%f47, [%rd65];
	fma.rn.f32 	%f48, %f46, %f47, %f45;
	mul.wide.u32 	%rd66, %r81, 4;
	add.s64 	%rd67, %rd2, %rd66;
	ld.global.f32 	%f49, [%rd67];
	mul.wide.u32 	%rd68, %r72, 4;
	add.s64 	%rd69, %rd1, %rd68;
	ld.global.f32 	%f50, [%rd69];
	fma.rn.f32 	%f51, %f49, %f50, %f48;
	add.s32 	%r97, %r97, 16384;
	add.s32 	%r96, %r96, 16384;
	add.s32 	%r95, %r95, %r4;
	add.s32 	%r94, %r94, %r4;
	add.s32 	%r93, %r93, %r4;
	add.s32 	%r92, %r92, %r4;
	add.s32 	%r91, %r91, %r4;
	add.s32 	%r90, %r90, %r4;
	add.s32 	%r89, %r89, %r4;
	add.s32 	%r88, %r88, %r4;
	add.s32 	%r87, %r87, %r4;
	add.s32 	%r86, %r86, %r4;
	add.s32 	%r85, %r85, %r4;
	add.s32 	%r84, %r84, %r4;
	add.s32 	%r83, %r83, %r4;
	add.s32 	%r82, %r82, %r4;
	add.s32 	%r81, %r81, %r4;
	add.s32 	%r80, %r80, %r4;
	setp.ne.s32 	%p1, %r97, 1056768;
	@%p1 bra 	$L__BB0_1;
	ld.param.u64 	%rd73, [_Z11d_multiply0PfS_S__param_2];
	cvta.to.global.u64 	%rd70, %rd73;
	add.s32 	%r79, %r2, %r1;
	mul.wide.u32 	%rd71, %r79, 4;
	add.s64 	%rd72, %rd70, %rd71;
	st.global.f32 	[%rd72], %f51;
	ret;

}


// ===== COMPILED SASS (sm_100) =====

	.target	sm_100

	.elftype	@"ET_EXEC"


//--------------------- .note.nv.tkinfo           --------------------------
	.section	.note.nv.tkinfo,"",@"SHT_NOTE"
	.sectionflags	@"SHF_NOTE_NV_TKINFO"
	.tkinfo
        /*0018*/ 	.word	0x00000002
        /*0030*/ 	.string	""
        /*0030*/ 	.string	"ptxas"
        /*0030*/ 	.string	"Cuda compilation tools, release 13.0, V13.0.88"
        /*0030*/ 	.string	"Build cuda_13.0.r13.0/compiler.36424714_0"
        /*0030*/ 	.string	"-arch sm_100 -m 64 "



//--------------------- .note.nv.cuinfo           --------------------------
	.section	.note.nv.cuinfo,"",@"SHT_NOTE"
	.sectionflags	@"SHF_NOTE_NV_CUINFO"
        /*0018*/ 	.short	0x0002
        /*001a*/ 	.short	0x0064
        /*001c*/ 	.short	0x0082
	.zero		2


//--------------------- .nv.info                  --------------------------
	.section	.nv.info,"",@"SHT_CUDA_INFO"
	.align	4


	//----- nvinfo : EIATTR_REGCOUNT
	.align		4
        /*0000*/ 	.byte	0x04, 0x2f
        /*0002*/ 	.short	(.L_1 - .L_0)
	.align		4
.L_0:
        /*0004*/ 	.word	index@(_Z11d_multiply0PfS_S_)
        /*0008*/ 	.word	0x00000028


	//----- nvinfo : EIATTR_FRAME_SIZE
	.align		4
.L_1:
        /*000c*/ 	.byte	0x04, 0x11
        /*000e*/ 	.short	(.L_3 - .L_2)
	.align		4
.L_2:
        /*0010*/ 	.word	index@(_Z11d_multiply0PfS_S_)
        /*0014*/ 	.word	0x00000000


	//----- nvinfo : EIATTR_MIN_STACK_SIZE
	.align		4
.L_3:
        /*0018*/ 	.byte	0x04, 0x12
        /*001a*/ 	.short	(.L_5 - .L_4)
	.align		4
.L_4:
        /*001c*/ 	.word	index@(_Z11d_multiply0PfS_S_)
        /*0020*/ 	.word	0x00000000
.L_5:


//--------------------- .nv.compat                --------------------------
	.section	.nv.compat,"",@"SHT_CUDA_COMPAT_INFO"
	.align	4
        /*0000*/ 	.byte	0x02, 0x09, 0x00, 0x00, 0x02, 0x02, 0x01, 0x00, 0x02, 0x05, 0x05, 0x00, 0x03, 0x07, 0x01, 0x01
        /*0010*/ 	.byte	0x02, 0x03, 0x00, 0x00, 0x02, 0x06, 0x01, 0x00, 0x04, 0x0b, 0x08, 0x00, 0x09, 0x00, 0x00, 0x00
        /*0020*/ 	.byte	0x00, 0x00, 0x00, 0x00


//--------------------- .nv.info._Z11d_multiply0PfS_S_ --------------------------
	.section	.nv.info._Z11d_multiply0PfS_S_,"",@"SHT_CUDA_INFO"
	.sectionflags	@""
	.align	4


	//----- nvinfo : EIATTR_CUDA_API_VERSION
	.align		4
        /*0000*/ 	.byte	0x04, 0x37
        /*0002*/ 	.short	(.L_7 - .L_6)
.L_6:
        /*0004*/ 	.word	0x00000082


	//----- nvinfo : EIATTR_KPARAM_INFO
	.align		4
.L_7:
        /*0008*/ 	.byte	0x04, 0x17
        /*000a*/ 	.short	(.L_9 - .L_8)
.L_8:
        /*000c*/ 	.word	0x00000000
        /*0010*/ 	.short	0x0002
        /*0012*/ 	.short	0x0010
        /*0014*/ 	.byte	0x00, 0xf5, 0x21, 0x00


	//----- nvinfo : EIATTR_KPARAM_INFO
	.align		4
.L_9:
        /*0018*/ 	.byte	0x04, 0x17
        /*001a*/ 	.short	(.L_11 - .L_10)
.L_10:
        /*001c*/ 	.word	0x00000000
        /*0020*/ 	.short	0x0001
        /*0022*/ 	.short	0x0008
        /*0024*/ 	.byte	0x00, 0xf5, 0x21, 0x00


	//----- nvinfo : EIATTR_KPARAM_INFO
	.align		4
.L_11:
        /*0028*/ 	.byte	0x04, 0x17
        /*002a*/ 	.short	(.L_13 - .L_12)
.L_12:
        /*002c*/ 	.word	0x00000000
        /*0030*/ 	.short	0x0000
        /*0032*/ 	.short	0x0000
        /*0034*/ 	.byte	0x00, 0xf5, 0x21, 0x00


	//----- nvinfo : EIATTR_SPARSE_MMA_MASK
	.align		4
.L_13:
        /*0038*/ 	.byte	0x03, 0x50
        /*003a*/ 	.short	0x0000


	//----- nvinfo : EIATTR_MAXREG_COUNT
	.align		4
        /*003c*/ 	.byte	0x03, 0x1b
        /*003e*/ 	.short	0x00ff


	//----- nvinfo : EIATTR_MERCURY_ISA_VERSION
	.align		4
        /*0040*/ 	.byte	0x03, 0x5f
        /*0042*/ 	.short	0x0101


	//----- nvinfo : EIATTR_VRC_CTA_INIT_COUNT
	.align		4
        /*0044*/ 	.byte	0x02, 0x4a
	.zero		1
	.zero		1


	//----- nvinfo : EIATTR_EXIT_INSTR_OFFSETS
	.align		4
        /*0048*/ 	.byte	0x04, 0x1c
        /*004a*/ 	.short	(.L_15 - .L_14)


	//   ....[0]....
.L_14:
        /*004c*/ 	.word	0x00000970


	//----- nvinfo : EIATTR_CBANK_PARAM_SIZE
	.align		4
.L_15:
        /*0050*/ 	.byte	0x03, 0x19
        /*0052*/ 	.short	0x0018


	//----- nvinfo : EIATTR_PARAM_CBANK
	.align		4
        /*0054*/ 	.byte	0x04, 0x0a
        /*0056*/ 	.short	(.L_17 - .L_16)
	.align		4
.L_16:
        /*0058*/ 	.word	index@(.nv.constant0._Z11d_multiply0PfS_S_)
        /*005c*/ 	.short	0x0380
        /*005e*/ 	.short	0x0018


	//----- nvinfo : EIATTR_SW_WAR
	.align		4
.L_17:
        /*0060*/ 	.byte	0x04, 0x36
        /*0062*/ 	.short	(.L_19 - .L_18)
.L_18:
        /*0064*/ 	.word	0x00000008
.L_19:


//--------------------- .nv.callgraph             --------------------------
	.section	.nv.callgraph,"",@"SHT_CUDA_CALLGRAPH"
	.align	4
	.sectionentsize	8
	.align		4
        /*0000*/ 	.word	0x00000000
	.align		4
        /*0004*/ 	.word	0xffffffff
	.align		4
        /*0008*/ 	.word	0x00000000
	.align		4
        /*000c*/ 	.word	0xfffffffe
	.align		4
        /*0010*/ 	.word	0x00000000
	.align		4
        /*0014*/ 	.word	0xfffffffd
	.align		4
        /*0018*/ 	.word	0x00000000
	.align		4
        /*001c*/ 	.word	0xfffffffc


//--------------------- .text._Z11d_multiply0PfS_S_ --------------------------
	.section	.text._Z11d_multiply0PfS_S_,"ax",@progbits
	.align	128
        .global         _Z11d_multiply0PfS_S_
        .type           _Z11d_multiply0PfS_S_,@function
        .size           _Z11d_multiply0PfS_S_,(.L_x_2 - _Z11d_multiply0PfS_S_)
        .other          _Z11d_multiply0PfS_S_,@"STO_CUDA_ENTRY STV_DEFAULT"
_Z11d_multiply0PfS_S_:
.text._Z11d_multiply0PfS_S_:
[----:B------:R-:W-:Y:S01]  /*0000*/  LDC R1, c[0x0][0x37c] ;  /* 0x0000df00ff017b82 */ /* 0x000fe20000000800 */
[----:B------:R-:W0:Y:S01]  /*0010*/  S2R R0, SR_CTAID.Y ;  /* 0x0000000000007919 */ /* 0x000e220000002600 */
[----:B------:R-:W0:Y:S01]  /*0020*/  LDCU UR4, c[0x0][0x364] ;  /* 0x00006c80ff0477ac */ /* 0x000e220008000800 */
[----:B------:R-:W-:Y:S01]  /*0030*/  HFMA2 R14, -RZ, RZ, 0, 0 ;  /* 0x00000000ff0e7431 */ /* 0x000fe200000001ff */
[----:B------:R-:W-:Y:S01]  /*0040*/  MOV R10, RZ ;  /* 0x000000ff000a7202 */ /* 0x000fe20000000f00 */
[----:B------:R-:W0:Y:S01]  /*0050*/  S2R R3, SR_TID.Y ;  /* 0x0000000000037919 */ /* 0x000e220000002200 */
[----:B------:R-:W1:Y:S01]  /*0060*/  LDCU UR5, c[0x0][0x360] ;  /* 0x00006c00ff0577ac */ /* 0x000e620008000800 */
[----:B------:R-:W1:Y:S01]  /*0070*/  S2R R2, SR_CTAID.X ;  /* 0x0000000000027919 */ /* 0x000e620000002500 */
[----:B------:R-:W2:Y:S01]  /*0080*/  LDCU.64 UR6, c[0x0][0x358] ;  /* 0x00006b00ff0677ac */ /* 0x000ea20008000a00 */
[----:B------:R-:W1:Y:S01]  /*0090*/  S2R R5, SR_TID.X ;  /* 0x0000000000057919 */ /* 0x000e620000002100 */
[----:B0-----:R-:W-:Y:S01]  /*00a0*/  IMAD R0, R0, UR4, R3 ;  /* 0x0000000400007c24 */ /* 0x001fe2000f8e0203 */
[----:B------:R-:W-:-:S03]  /*00b0*/  UMOV UR4, 0x2000 ;  /* 0x0000200000047882 */ /* 0x000fc60000000000 */
[C---:B------:R-:W-:Y:S01]  /*00c0*/  IMAD R9, R0.reuse, 0xc00, RZ ;  /* 0x00000c0000097824 */ /* 0x040fe200078e02ff */
[C---:B------:R-:W-:Y:S01]  /*00d0*/  SHF.L.U32 R7, R0.reuse, 0xa, RZ ;  /* 0x0000000a00077819 */ /* 0x040fe200000006ff */
[C---:B------:R-:W-:Y:S01]  /*00e0*/  IMAD R13, R0.reuse, 0x1400, RZ ;  /* 0x00001400000d7824 */ /* 0x040fe200078e02ff */
[----:B------:R-:W-:Y:S01]  /*00f0*/  SHF.L.U32 R11, R0, 0xc, RZ ;  /* 0x0000000c000b7819 */ /* 0x000fe200000006ff */
[----:B-1----:R-:W-:Y:S01]  /*0100*/  IMAD R2, R2, UR5, R5 ;  /* 0x0000000502027c24 */ /* 0x002fe2000f8e0205 */
[C---:B------:R-:W-:Y:S01]  /*0110*/  SHF.L.U32 R5, R0.reuse, 0xb, RZ ;  /* 0x0000000b00057819 */ /* 0x040fe200000006ff */
[C---:B------:R-:W-:Y:S01]  /*0120*/  IMAD R15, R0.reuse, 0x1800, RZ ;  /* 0x00001800000f7824 */ /* 0x040fe200078e02ff */
[C---:B------:R-:W-:Y:S01]  /*0130*/  SHF.L.U32 R19, R0.reuse, 0xd, RZ ;  /* 0x0000000d00137819 */ /* 0x040fe200000006ff */
[----:B------:R-:W-:Y:S01]  /*0140*/  IMAD R17, R0, 0x1c00, RZ ;  /* 0x00001c0000117824 */ /* 0x000fe200078e02ff */
[----:B------:R-:W-:Y:S01]  /*0150*/  IADD3 R12, PT, PT, R2, 0x2000, RZ ;  /* 0x00002000020c7810 */ /* 0x000fe20007ffe0ff */
[C---:B------:R-:W-:Y:S01]  /*0160*/  IMAD R21, R0.reuse, 0x2400, RZ ;  /* 0x0000240000157824 */ /* 0x040fe200078e02ff */
[----:B------:R-:W-:Y:S01]  /*0170*/  MOV R3, R7 ;  /* 0x0000000700037202 */ /* 0x000fe20000000f00 */
[----:B------:R-:W-:-:S02]  /*0180*/  IMAD R23, R0, 0x2800, RZ ;  /* 0x0000280000177824 */ /* 0x000fc400078e02ff */
[C---:B------:R-:W-:Y:S02]  /*0190*/  IMAD R25, R0.reuse, 0x2c00, RZ ;  /* 0x00002c0000197824 */ /* 0x040fe400078e02ff */
[C---:B------:R-:W-:Y:S02]  /*01a0*/  IMAD R35, R0.reuse, 0x3000, RZ ;  /* 0x0000300000237824 */ /* 0x040fe400078e02ff */
[C---:B------:R-:W-:Y:S02]  /*01b0*/  IMAD R4, R0.reuse, 0x3400, RZ ;  /* 0x0000340000047824 */ /* 0x040fe400078e02ff */
[C---:B------:R-:W-:Y:S02]  /*01c0*/  IMAD R6, R0.reuse, 0x3800, RZ ;  /* 0x0000380000067824 */ /* 0x040fe400078e02ff */
[----:B--2---:R-:W-:-:S07]  /*01d0*/  IMAD R8, R0, 0x3c00, RZ ;  /* 0x00003c0000087824 */ /* 0x004fce00078e02ff */
.L_x_0:
[----:B------:R-:W0:Y:S01]  /*01e0*/  LDC.64 R26, c[0x0][0x388] ;  /* 0x0000e200ff1a7b82 */ /* 0x000e220000000a00 */
[C---:B------:R-:W-:Y:S02]  /*01f0*/  IADD3 R37, PT, PT, R12.reuse, -0x2000, RZ ;  /* 0xffffe0000c257810 */ /* 0x040fe40007ffe0ff */
[----:B------:R-:W-:-:S05]  /*0200*/  IADD3 R33, PT, PT, R12, -0x1c00, RZ ;  /* 0xffffe4000c217810 */ /* 0x000fca0007ffe0ff */
[----:B------:R-:W1:Y:S01]  /*0210*/  LDC.64 R28, c[0x0][0x380] ;  /* 0x0000e000ff1c7b82 */ /* 0x000e620000000a00 */
[----:B0-----:R-:W-:-:S04]  /*0220*/  IMAD.WIDE.U32 R36, R37, 0x4, R26 ;  /* 0x0000000425247825 */ /* 0x001fc800078e001a */
[----:B------:R-:W-:Y:S01]  /*0230*/  IMAD.WIDE.U32 R32, R33, 0x4, R26 ;  /* 0x0000000421207825 */ /* 0x000fe200078e001a */
[----:B------:R0:W2:Y:S03]  /*0240*/  LDG.E R18, desc[UR6][R36.64] ;  /* 0x0000000624127981 */ /* 0x0000a6000c1e1900 */
[--C-:B-1----:R-:W-:Y:S02]  /*0250*/  IMAD.WIDE.U32 R30, R10, 0x4, R28.reuse ;  /* 0x000000040a1e7825 */ /* 0x102fe400078e001c */
[----:B------:R-:W3:Y:S04]  /*0260*/  LDG.E R32, desc[UR6][R32.64] ;  /* 0x0000000620207981 */ /* 0x000ee8000c1e1900 */
[----:B------:R1:W2:Y:S01]  /*0270*/  LDG.E R22, desc[UR6][R30.64] ;  /* 0x000000061e167981 */ /* 0x0002a2000c1e1900 */
[----:B0-----:R-:W-:-:S05]  /*0280*/  IMAD.WIDE.U32 R36, R3, 0x4, R28 ;  /* 0x0000000403247825 */ /* 0x001fca00078e001c */
[----:B------:R0:W3:Y:S01]  /*0290*/  LDG.E R24, desc[UR6][R36.64] ;  /* 0x0000000624187981 */ /* 0x0000e2000c1e1900 */
[----:B------:R-:W-:-:S05]  /*02a0*/  IADD3 R16, PT, PT, R12, -0x1800, RZ ;  /* 0xffffe8000c107810 */ /* 0x000fca0007ffe0ff */
[----:B-1----:R-:W-:-:S04]  /*02b0*/  IMAD.WIDE.U32 R30, R16, 0x4, R26 ;  /* 0x00000004101e7825 */ /* 0x002fc800078e001a */
[--C-:B0-----:R-:W-:Y:S01]  /*02c0*/  IMAD.WIDE.U32 R36, R5, 0x4, R28.reuse ;  /* 0x0000000405247825 */ /* 0x101fe200078e001c */
[----:B------:R-:W4:Y:S04]  /*02d0*/  LDG.E R20, desc[UR6][R30.64] ;  /* 0x000000061e147981 */ /* 0x000f28000c1e1900 */
[----:B------:R0:W4:Y:S02]  /*02e0*/  LDG.E R16, desc[UR6][R36.64] ;  /* 0x0000000624107981 */ /* 0x000124000c1e1900 */
[----:B0-----:R-:W-:-:S06]  /*02f0*/  IMAD.WIDE.U32 R36, R11, 0x4, R28 ;  /* 0x000000040b247825 */ /* 0x001fcc00078e001c */
[----:B------:R-:W5:Y:S01]  /*0300*/  LDG.E R37, desc[UR6][R36.64] ;  /* 0x0000000624257981 */ /* 0x000f62000c1e1900 */
[----:B--2---:R-:W-:Y:S01]  /*0310*/  FFMA R18, R22, R18, R14 ;  /* 0x0000001216127223 */ /* 0x004fe2000000000e */
[C---:B------:R-:W-:Y:S02]  /*0320*/  IADD3 R22, PT, PT, R12.reuse, -0x1000, RZ ;  /* 0xfffff0000c167810 */ /* 0x040fe40007ffe0ff */
[----:B------:R-:W-:Y:S01]  /*0330*/  IADD3 R14, PT, PT, R12, -0x1400, RZ ;  /* 0xffffec000c0e7810 */ /* 0x000fe20007ffe0ff */
[----:B---3--:R-:W-:Y:S02]  /*0340*/  FFMA R18, R24, R32, R18 ;  /* 0x0000002018127223 */ /* 0x008fe40000000012 */
[----:B------:R-:W-:Y:S01]  /*0350*/  IMAD.WIDE.U32 R32, R22, 0x4, R26 ;  /* 0x0000000416207825 */ /* 0x000fe200078e001a */
[----:B------:R-:W-:-:S03]  /*0360*/  IADD3 R24, PT, PT, R12, -0xc00, RZ ;  /* 0xfffff4000c187810 */ /* 0x000fc60007ffe0ff */
[----:B------:R-:W-:Y:S01]  /*0370*/  IMAD.WIDE.U32 R30, R14, 0x4, R26 ;  /* 0x000000040e1e7825 */ /* 0x000fe200078e001a */
[----:B------:R0:W5:Y:S04]  /*0380*/  LDG.E R22, desc[UR6][R32.64] ;  /* 0x0000000620167981 */ /* 0x000168000c1e1900 */
[----:B------:R1:W2:Y:S01]  /*0390*/  LDG.E R14, desc[UR6][R30.64] ;  /* 0x000000061e0e7981 */ /* 0x0002a2000c1e1900 */
[----:B0-----:R-:W-:-:S05]  /*03a0*/  IMAD.WIDE.U32 R32, R9, 0x4, R28 ;  /* 0x0000000409207825 */ /* 0x001fca00078e001c */
[----:B------:R-:W2:Y:S01]  /*03b0*/  LDG.E R34, desc[UR6][R32.64] ;  /* 0x0000000620227981 */ /* 0x000ea2000c1e1900 */
[----:B-1----:R-:W-:-:S05]  /*03c0*/  IMAD.WIDE.U32 R30, R24, 0x4, R26 ;  /* 0x00000004181e7825 */ /* 0x002fca00078e001a */
[----:B------:R0:W3:Y:S02]  /*03d0*/  LDG.E R24, desc[UR6][R30.64] ;  /* 0x000000061e187981 */ /* 0x0000e4000c1e1900 */
[----:B0-----:R-:W-:-:S05]  /*03e0*/  IMAD.WIDE.U32 R30, R13, 0x4, R28 ;  /* 0x000000040d1e7825 */ /* 0x001fca00078e001c */
[----:B------:R0:W3:Y:S01]  /*03f0*/  LDG.E R36, desc[UR6][R30.64] ;  /* 0x000000061e247981 */ /* 0x0000e2000c1e1900 */
[----:B----4-:R-:W-:Y:S01]  /*0400*/  FFMA R20, R16, R20, R18 ;  /* 0x0000001410147223 */ /* 0x010fe20000000012 */
[----:B------:R-:W-:-:S05]  /*0410*/  IADD3 R16, PT, PT, R12, -0x800, RZ ;  /* 0xfffff8000c107810 */ /* 0x000fca0007ffe0ff */
[----:B------:R-:W-:-:S04]  /*0420*/  IMAD.WIDE.U32 R32, R16, 0x4, R26 ;  /* 0x0000000410207825 */ /* 0x000fc800078e001a */
[----:B0-----:R-:W-:Y:S01]  /*0430*/  IMAD.WIDE.U32 R30, R15, 0x4, R28 ;  /* 0x000000040f1e7825 */ /* 0x001fe200078e001c */
[----:B------:R-:W4:Y:S04]  /*0440*/  LDG.E R16, desc[UR6][R32.64] ;  /* 0x0000000620107981 */ /* 0x000f28000c1e1900 */
[----:B------:R0:W4:Y:S01]  /*0450*/  LDG.E R18, desc[UR6][R30.64] ;  /* 0x000000061e127981 */ /* 0x000122000c1e1900 */
[----:B--2---:R-:W-:-:S04]  /*0460*/  FFMA R14, R34, R14, R20 ;  /* 0x0000000e220e7223 */ /* 0x004fc80000000014 */
[----:B-----5:R-:W-:Y:S01]  /*0470*/  FFMA R14, R37, R22, R14 ;  /* 0x00000016250e7223 */ /* 0x020fe2000000000e */
[----:B------:R-:W-:-:S05]  /*0480*/  IADD3 R37, PT, PT, R12, -0x400, RZ ;  /* 0xfffffc000c257810 */ /* 0x000fca0007ffe0ff */
[----:B0-----:R-:W-:Y:S01]  /*0490*/  IMAD.WIDE.U32 R30, R37, 0x4, R26 ;  /* 0x00000004251e7825 */ /* 0x001fe200078e001a */
[----:B------:R-:W-:-:S03]  /*04a0*/  IADD3 R22, PT, PT, R12, 0x400, RZ ;  /* 0x000004000c167810 */ /* 0x000fc60007ffe0ff */
[----:B---3--:R-:W-:Y:S02]  /*04b0*/  FFMA R24, R36, R24, R14 ;  /* 0x0000001824187223 */ /* 0x008fe4000000000e */
[----:B------:R0:W2:Y:S01]  /*04c0*/  LDG.E R14, desc[UR6][R30.64] ;  /* 0x000000061e0e7981 */ /* 0x0000a2000c1e1900 */
[----:B------:R-:W-:-:S04]  /*04d0*/  IMAD.WIDE.U32 R32, R22, 0x4, R26 ;  /* 0x0000000416207825 */ /* 0x000fc800078e001a */
[----:B------:R-:W-:Y:S02]  /*04e0*/  IMAD.WIDE.U32 R36, R12, 0x4, R26 ;  /* 0x000000040c247825 */ /* 0x000fe400078e001a */
[----:B------:R-:W3:Y:S02]  /*04f0*/  LDG.E R32, desc[UR6][R32.64] ;  /* 0x0000000620207981 */ /* 0x000ee4000c1e1900 */
[--C-:B0-----:R-:W-:Y:S02]  /*0500*/  IMAD.WIDE.U32 R30, R17, 0x4, R28.reuse ;  /* 0x00000004111e7825 */ /* 0x101fe400078e001c */
[----:B------:R-:W5:Y:S04]  /*0510*/  LDG.E R20, desc[UR6][R36.64] ;  /* 0x0000000624147981 */ /* 0x000f68000c1e1900 */
[----:B------:R0:W2:Y:S02]  /*0520*/  LDG.E R22, desc[UR6][R30.64] ;  /* 0x000000061e167981 */ /* 0x0000a4000c1e1900 */
[----:B0-----:R-:W-:-:S04]  /*0530*/  IMAD.WIDE.U32 R30, R19, 0x4, R28 ;  /* 0x00000004131e7825 */ /* 0x001fc800078e001c */
[----:B------:R-:W-:Y:S01]  /*0540*/  IMAD.WIDE.U32 R36, R21, 0x4, R28 ;  /* 0x0000000415247825 */ /* 0x000fe200078e001c */
[----:B------:R0:W5:Y:S03]  /*0550*/  LDG.E R34, desc[UR6][R30.64] ;  /* 0x000000061e227981 */ /* 0x000166000c1e1900 */
[----:B----4-:R-:W-:Y:S01]  /*0560*/  FFMA R24, R18, R16, R24 ;  /* 0x0000001012187223 */ /* 0x010fe20000000018 */
[----:B------:R1:W3:Y:S01]  /*0570*/  LDG.E R33, desc[UR6][R36.64] ;  /* 0x0000000624217981 */ /* 0x0002e2000c1e1900 */
[----:B------:R-:W-:Y:S01]  /*0580*/  IADD3 R16, PT, PT, R12, 0x800, RZ ;  /* 0x000008000c107810 */ /* 0x000fe20007ffe0ff */
[----:B0-----:R-:W-:-:S04]  /*0590*/  IMAD.WIDE.U32 R30, R23, 0x4, R28 ;  /* 0x00000004171e7825 */ /* 0x001fc800078e001c */
[----:B-1----:R-:W-:Y:S01]  /*05a0*/  IMAD.WIDE.U32 R36, R16, 0x4, R26 ;  /* 0x0000000410247825 */ /* 0x002fe200078e001a */
[----:B------:R0:W4:Y:S04]  /*05b0*/  LDG.E R18, desc[UR6][R30.64] ;  /* 0x000000061e127981 */ /* 0x000128000c1e1900 */
[----:B------:R1:W4:Y:S01]  /*05c0*/  LDG.E R16, desc[UR6][R36.64] ;  /* 0x0000000624107981 */ /* 0x000322000c1e1900 */
[----:B--2---:R-:W-:-:S04]  /*05d0*/  FFMA R14, R22, R14, R24 ;  /* 0x0000000e160e7223 */ /* 0x004fc80000000018 */
[----:B-----5:R-:W-:Y:S01]  /*05e0*/  FFMA R14, R34, R20, R14 ;  /* 0x00000014220e7223 */ /* 0x020fe2000000000e */
[----:B------:R-:W-:-:S03]  /*05f0*/  IADD3 R20, PT, PT, R12, 0xc00, RZ ;  /* 0x00000c000c147810 */ /* 0x000fc60007ffe0ff */
[----:B---3--:R-:W-:Y:S01]  /*0600*/  FFMA R33, R33, R32, R14 ;  /* 0x0000002021217223 */ /* 0x008fe2000000000e */
[----:B------:R-:W-:Y:S01]  /*0610*/  IADD3 R14, PT, PT, R12, 0x1000, RZ ;  /* 0x000010000c0e7810 */ /* 0x000fe20007ffe0ff */
[----:B0-----:R-:W-:Y:S01]  /*0620*/  IMAD.WIDE.U32 R30, R20, 0x4, R26 ;  /* 0x00000004141e7825 */ /* 0x001fe200078e001a */
[----:B------:R-:W-:-:S04]  /*0630*/  IADD3 R20, PT, PT, R12, 0x1400, RZ ;  /* 0x000014000c147810 */ /* 0x000fc80007ffe0ff */
[----:B------:R0:W2:Y:S01]  /*0640*/  LDG.E R24, desc[UR6][R30.64] ;  /* 0x000000061e187981 */ /* 0x0000a2000c1e1900 */
[----:B-1----:R-:W-:Y:S01]  /*0650*/  IMAD.WIDE.U32 R36, R20, 0x4, R26 ;  /* 0x0000000414247825 */ /* 0x002fe200078e001a */
[----:B------:R-:W-:-:S04]  /*0660*/  IADD3 R32, PT, PT, R12, 0x1c00, RZ ;  /* 0x00001c000c207810 */ /* 0x000fc80007ffe0ff */
[----:B------:R1:W3:Y:S01]  /*0670*/  LDG.E R20, desc[UR6][R36.64] ;  /* 0x0000000624147981 */ /* 0x0002e2000c1e1900 */
[----:B0-----:R-:W-:Y:S01]  /*0680*/  IMAD.WIDE.U32 R30, R14, 0x4, R26 ;  /* 0x000000040e1e7825 */ /* 0x001fe200078e001a */
[----:B------:R-:W-:-:S03]  /*0690*/  IADD3 R14, PT, PT, R12, 0x1800, RZ ;  /* 0x000018000c0e7810 */ /* 0x000fc60007ffe0ff */
[----:B----4-:R-:W-:Y:S01]  /*06a0*/  FFMA R16, R18, R16, R33 ;  /* 0x0000001012107223 */ /* 0x010fe20000000021 */
[----:B------:R0:W4:Y:S01]  /*06b0*/  LDG.E R22, desc[UR6][R30.64] ;  /* 0x000000061e167981 */ /* 0x000122000c1e1900 */
[----:B-1----:R-:W-:-:S04]  /*06c0*/  IMAD.WIDE.U32 R36, R14, 0x4, R26 ;  /* 0x000000040e247825 */ /* 0x002fc800078e001a */
[----:B------:R-:W-:Y:S01]  /*06d0*/  IMAD.WIDE.U32 R26, R32, 0x4, R26 ;  /* 0x00000004201a7825 */ /* 0x000fe200078e001a */
[----:B------:R1:W5:Y:S03]  /*06e0*/  LDG.E R14, desc[UR6][R36.64] ;  /* 0x00000006240e7981 */ /* 0x000366000c1e1900 */
[--C-:B------:R-:W-:Y:S02]  /*06f0*/  IMAD.WIDE.U32 R32, R25, 0x4, R28.reuse ;  /* 0x0000000419207825 */ /* 0x100fe400078e001c */
[----:B------:R-:W5:Y:S02]  /*0700*/  LDG.E R26, desc[UR6][R26.64] ;  /* 0x000000061a1a7981 */ /* 0x000f64000c1e1900 */
[--C-:B0-----:R-:W-:Y:S02]  /*0710*/  IMAD.WIDE.U32 R30, R35, 0x4, R28.reuse ;  /* 0x00000004231e7825 */ /* 0x101fe400078e001c */
[----:B------:R-:W2:Y:S04]  /*0720*/  LDG.E R33, desc[UR6][R32.64] ;  /* 0x0000000620217981 */ /* 0x000ea8000c1e1900 */
[----:B------:R0:W4:Y:S01]  /*0730*/  LDG.E R18, desc[UR6][R30.64] ;  /* 0x000000061e127981 */ /* 0x000122000c1e1900 */
[----:B-1----:R-:W-:-:S06]  /*0740*/  IMAD.WIDE.U32 R36, R6, 0x4, R28 ;  /* 0x0000000406247825 */ /* 0x002fcc00078e001c */
[----:B------:R-:W5:Y:S01]  /*0750*/  LDG.E R37, desc[UR6][R36.64] ;  /* 0x0000000624257981 */ /* 0x000f62000c1e1900 */
[----:B0-----:R-:W-:-:S05]  /*0760*/  IMAD.WIDE.U32 R30, R4, 0x4, R28 ;  /* 0x00000004041e7825 */ /* 0x001fca00078e001c */
[----:B------:R-:W3:Y:S01]  /*0770*/  LDG.E R34, desc[UR6][R30.64] ;  /* 0x000000061e227981 */ /* 0x000ee2000c1e1900 */
[----:B------:R-:W-:-:S06]  /*0780*/  IMAD.WIDE.U32 R28, R8, 0x4, R28 ;  /* 0x00000004081c7825 */ /* 0x000fcc00078e001c */
[----:B------:R-:W5:Y:S01]  /*0790*/  LDG.E R29, desc[UR6][R28.64] ;  /* 0x000000061c1d7981 */ /* 0x000f62000c1e1900 */
[----:B------:R-:W-:-:S04]  /*07a0*/  UIADD3 UR4, UPT, UPT, UR4, 0x4000, URZ ;  /* 0x0000400004047890 */ /* 0x000fc8000fffe0ff */
[----:B------:R-:W-:Y:S01]  /*07b0*/  UISETP.NE.AND UP0, UPT, UR4, 0x102000, UPT ;  /* 0x001020000400788c */ /* 0x000fe2000bf05270 */
[----:B------:R-:W-:Y:S02]  /*07c0*/  IADD3 R12, PT, PT, R12, 0x4000, RZ ;  /* 0x000040000c0c7810 */ /* 0x000fe40007ffe0ff */
[C---:B------:R-:W-:Y:S02]  /*07d0*/  LEA R3, R0.reuse, R3, 0xe ;  /* 0x0000000300037211 */ /* 0x040fe400078e70ff */
[C---:B------:R-:W-:Y:S02]  /*07e0*/  LEA R5, R0.reuse, R5, 0xe ;  /* 0x0000000500057211 */ /* 0x040fe400078e70ff */
[C---:B------:R-:W-:Y:S02]  /*07f0*/  LEA R9, R0.reuse, R9, 0xe ;  /* 0x0000000900097211 */ /* 0x040fe400078e70ff */
[C---:B------:R-:W-:Y:S02]  /*0800*/  LEA R11, R0.reuse, R11, 0xe ;  /* 0x0000000b000b7211 */ /* 0x040fe400078e70ff */
[----:B------:R-:W-:-:S02]  /*0810*/  LEA R13, R0, R13, 0xe ;  /* 0x0000000d000d7211 */ /* 0x000fc400078e70ff */
[C---:B------:R-:W-:Y:S02]  /*0820*/  LEA R15, R0.reuse, R15, 0xe ;  /* 0x0000000f000f7211 */ /* 0x040fe400078e70ff */
        /* <DEDUP_REMOVED lines=9> */
[----:B------:R-:W-:Y:S01]  /*08c0*/  LEA R10, R0, R10, 0xe ;  /* 0x0000000a000a7211 */ /* 0x000fe200078e70ff */
[----:B--2---:R-:W-:-:S04]  /*08d0*/  FFMA R16, R33, R24, R16 ;  /* 0x0000001821107223 */ /* 0x004fc80000000010 */
[----:B----4-:R-:W-:-:S04]  /*08e0*/  FFMA R16, R18, R22, R16 ;  /* 0x0000001612107223 */ /* 0x010fc80000000010 */
[----:B---3--:R-:W-:-:S04]  /*08f0*/  FFMA R16, R34, R20, R16 ;  /* 0x0000001422107223 */ /* 0x008fc80000000010 */
[----:B-----5:R-:W-:-:S04]  /*0900*/  FFMA R14, R37, R14, R16 ;  /* 0x0000000e250e7223 */ /* 0x020fc80000000010 */
[----:B------:R-:W-:Y:S01]  /*0910*/  FFMA R14, R29, R26, R14 ;  /* 0x0000001a1d0e7223 */ /* 0x000fe2000000000e */
[----:B------:R-:W-:Y:S06]  /*0920*/  BRA.U UP0, `(.L_x_0) ;  /* 0xfffffff9002c7547 */ /* 0x000fec000b83ffff */
[----:B------:R-:W0:Y:S01]  /*0930*/  LDC.64 R4, c[0x0][0x390] ;  /* 0x0000e400ff047b82 */ /* 0x000e220000000a00 */
[----:B------:R-:W-:-:S05]  /*0940*/  IADD3 R3, PT, PT, R2, R7, RZ ;  /* 0x0000000702037210 */ /* 0x000fca0007ffe0ff */
[----:B0-----:R-:W-:-:S05]  /*0950*/  IMAD.WIDE.U32 R2, R3, 0x4, R4 ;  /* 0x0000000403027825 */ /* 0x001fca00078e0004 */
[----:B------:R-:W-:Y:S01]  /*0960*/  STG.E desc[UR6][R2.64], R14 ;  /* 0x0000000e02007986 */ /* 0x000fe2000c101906 */
[----:B------:R-:W-:Y:S05]  /*0970*/  EXIT ;  /* 0x000000000000794d */ /* 0x000fea0003800000 */
.L_x_1:
[----:B------:R-:W-:-:S00]  /*0980*/  BRA `(.L_x_1) ;  /* 0xfffffffc00fc7947 */ /* 0x000fc0000383ffff */
[----:B------:R-:W-:-:S00]  /*0990*/  NOP ;  /* 0x0000000000007918 */ /* 0x000fc00000000000 */
        /* <DEDUP_REMOVED lines=14> */
.L_x_2:


//--------------------- .nv.shared.reserved.0     --------------------------
	.section	.nv.shared.reserved.0,"aw",@nobits
	.weak		__nv_reservedSMEM_offset_0_alias
	.size		__nv_reservedSMEM_offset_0_alias, 0, 64
	.other		__nv_reservedSMEM_offset_0_alias,@"STO_CUDA_RESERVED_SHARED STV_DEFAULT"
__nv_reservedSMEM_offset_0_alias:
	.zero		0
	.zero		64


//--------------------- .nv.constant0._Z11d_multiply0PfS_S_ --------------------------
	.section	.nv.constant0._Z11d_multiply0PfS_S_,"a",@progbits
	.sectionflags	@""
	.align	4
.nv.constant0._Z11d_multiply0PfS_S_:
	.zero		920


//--------------------- SYMBOLS --------------------------

	.type		.nv.reservedSmem.offset0,@object
	.size		.nv.reservedSmem.offset0,0x4
